	.headerflags	@"EF_CUDA_TEXMODE_UNIFIED EF_CUDA_64BIT_ADDRESS EF_CUDA_ACCELERATORS EF_CUDA_SM90 EF_CUDA_VIRTUAL_SM(EF_CUDA_SM90)"
	.elftype	@"ET_EXEC"


//--------------------- .nv.info                  --------------------------
	.section	.nv.info,"",@"SHT_CUDA_INFO"
	.align	4


	//----- nvinfo : EIATTR_REGCOUNT
	.align		4
        /*0000*/ 	.byte	0x04, 0x2f
        /*0002*/ 	.short	(.L_2 - .L_1)
	.align		4
.L_1:
        /*0004*/ 	.word	index@(triton_poi_fused_gelu_native_group_norm_2)
        /*0008*/ 	.word	0x00000016


	//----- nvinfo : EIATTR_MIN_STACK_SIZE
	.align		4
.L_2:
        /*000c*/ 	.byte	0x04, 0x12
        /*000e*/ 	.short	(.L_4 - .L_3)
	.align		4
.L_3:
        /*0010*/ 	.word	index@(triton_poi_fused_gelu_native_group_norm_2)
        /*0014*/ 	.word	0x00000000


	//----- nvinfo : EIATTR_FRAME_SIZE
	.align		4
.L_4:
        /*0018*/ 	.byte	0x04, 0x11
        /*001a*/ 	.short	(.L_6 - .L_5)
	.align		4
.L_5:
        /*001c*/ 	.word	index@(triton_poi_fused_gelu_native_group_norm_2)
        /*0020*/ 	.word	0x00000000


	//----- nvinfo : EIATTR_MIN_STACK_SIZE
	.align		4
.L_6:
        /*0024*/ 	.byte	0x04, 0x12
        /*0026*/ 	.short	(.L_8 - .L_7)
	.align		4
.L_7:
        /*0028*/ 	.word	index@(triton_poi_fused_gelu_native_group_norm_2)
        /*002c*/ 	.word	0x00000000
.L_8:


//--------------------- .nv.info.triton_poi_fused_gelu_native_group_norm_2 --------------------------
	.section	.nv.info.triton_poi_fused_gelu_native_group_norm_2,"",@"SHT_CUDA_INFO"
	.sectionflags	@""
	.align	4


	//----- nvinfo : EIATTR_CUDA_API_VERSION
	.align		4
        /*0000*/ 	.byte	0x04, 0x37
        /*0002*/ 	.short	(.L_10 - .L_9)
.L_9:
        /*0004*/ 	.word	0x0000007c


	//----- nvinfo : EIATTR_KPARAM_INFO
	.align		4
.L_10:
        /*0008*/ 	.byte	0x04, 0x17
        /*000a*/ 	.short	(.L_12 - .L_11)
.L_11:
        /*000c*/ 	.word	0x00000000
        /*0010*/ 	.short	0x0006
        /*0012*/ 	.short	0x0030
        /*0014*/ 	.byte	0x00, 0xf0, 0x11, 0x00


	//----- nvinfo : EIATTR_KPARAM_INFO
	.align		4
.L_12:
        /*0018*/ 	.byte	0x04, 0x17
        /*001a*/ 	.short	(.L_14 - .L_13)
.L_13:
        /*001c*/ 	.word	0x00000000
        /*0020*/ 	.short	0x0005
        /*0022*/ 	.short	0x0028
        /*0024*/ 	.byte	0x00, 0xf4, 0x21, 0x00


	//----- nvinfo : EIATTR_KPARAM_INFO
	.align		4
.L_14:
        /*0028*/ 	.byte	0x04, 0x17
        /*002a*/ 	.short	(.L_16 - .L_15)
.L_15:
        /*002c*/ 	.word	0x00000000
        /*0030*/ 	.short	0x0004
        /*0032*/ 	.short	0x0020
        /*0034*/ 	.byte	0x00, 0xf4, 0x21, 0x00


	//----- nvinfo : EIATTR_KPARAM_INFO
	.align		4
.L_16:
        /*0038*/ 	.byte	0x04, 0x17
        /*003a*/ 	.short	(.L_18 - .L_17)
.L_17:
        /*003c*/ 	.word	0x00000000
        /*0040*/ 	.short	0x0003
        /*0042*/ 	.short	0x0018
        /*0044*/ 	.byte	0x00, 0xf4, 0x21, 0x00


	//----- nvinfo : EIATTR_KPARAM_INFO
	.align		4
.L_18:
        /*0048*/ 	.byte	0x04, 0x17
        /*004a*/ 	.short	(.L_20 - .L_19)
.L_19:
        /*004c*/ 	.word	0x00000000
        /*0050*/ 	.short	0x0002
        /*0052*/ 	.short	0x0010
        /*0054*/ 	.byte	0x00, 0xf4, 0x21, 0x00


	//----- nvinfo : EIATTR_KPARAM_INFO
	.align		4
.L_20:
        /*0058*/ 	.byte	0x04, 0x17
        /*005a*/ 	.short	(.L_22 - .L_21)
.L_21:
        /*005c*/ 	.word	0x00000000
        /*0060*/ 	.short	0x0001
        /*0062*/ 	.short	0x0008
        /*0064*/ 	.byte	0x00, 0xf4, 0x21, 0x00


	//----- nvinfo : EIATTR_KPARAM_INFO
	.align		4
.L_22:
        /*0068*/ 	.byte	0x04, 0x17
        /*006a*/ 	.short	(.L_24 - .L_23)
.L_23:
        /*006c*/ 	.word	0x00000000
        /*0070*/ 	.short	0x0000
        /*0072*/ 	.short	0x0000
        /*0074*/ 	.byte	0x00, 0xf4, 0x21, 0x00


	//----- nvinfo : EIATTR_SPARSE_MMA_MASK
	.align		4
.L_24:
        /*0078*/ 	.byte	0x03, 0x50
        /*007a*/ 	.short	0x0000


	//----- nvinfo : EIATTR_MAXREG_COUNT
	.align		4
        /*007c*/ 	.byte	0x03, 0x1b
        /*007e*/ 	.short	0x00ff


	//----- nvinfo : EIATTR_EXIT_INSTR_OFFSETS
	.align		4
        /*0080*/ 	.byte	0x04, 0x1c
        /*0082*/ 	.short	(.L_26 - .L_25)


	//   ....[0]....
.L_25:
        /*0084*/ 	.word	0x00000480


	//   ....[1]....
        /*0088*/ 	.word	0x000004a0


	//----- nvinfo : EIATTR_REQNTID
	.align		4
.L_26:
        /*008c*/ 	.byte	0x04, 0x10
        /*008e*/ 	.short	(.L_28 - .L_27)
.L_27:
        /*0090*/ 	.word	0x00000020
        /*0094*/ 	.word	0x00000001
        /*0098*/ 	.word	0x00000001


	//----- nvinfo : EIATTR_CBANK_PARAM_SIZE
	.align		4
.L_28:
        /*009c*/ 	.byte	0x03, 0x19
        /*009e*/ 	.short	0x0034


	//----- nvinfo : EIATTR_PARAM_CBANK
	.align		4
        /*00a0*/ 	.byte	0x04, 0x0a
        /*00a2*/ 	.short	(.L_30 - .L_29)
	.align		4
.L_29:
        /*00a4*/ 	.word	index@(.nv.constant0.triton_poi_fused_gelu_native_group_norm_2)
        /*00a8*/ 	.short	0x0210
        /*00aa*/ 	.short	0x0034


	//----- nvinfo : EIATTR_SW_WAR
	.align		4
.L_30:
        /*00ac*/ 	.byte	0x04, 0x36
        /*00ae*/ 	.short	(.L_32 - .L_31)
.L_31:
        /*00b0*/ 	.word	0x00000008
.L_32:


//--------------------- .nv.callgraph             --------------------------
	.section	.nv.callgraph,"",@"SHT_CUDA_CALLGRAPH"
	.align	4
	.sectionentsize	8
	.align		4
        /*0000*/ 	.word	0x00000000
	.align		4
        /*0004*/ 	.word	0xffffffff
	.align		4
        /*0008*/ 	.word	0x00000000
	.align		4
        /*000c*/ 	.word	0xfffffffe
	.align		4
        /*0010*/ 	.word	0x00000000
	.align		4
        /*0014*/ 	.word	0xfffffffd
	.align		4
        /*0018*/ 	.word	0x00000000
	.align		4
        /*001c*/ 	.word	0xfffffffc


//--------------------- .nv.constant4             --------------------------
	.section	.nv.constant4,"a",@progbits
	.align	8
	.align		8
.nv.constant4:
        /*0000*/ 	.dword	_$_str


//--------------------- .text.triton_poi_fused_gelu_native_group_norm_2 --------------------------
	.section	.text.triton_poi_fused_gelu_native_group_norm_2,"ax",@progbits
	.align	128
        .global         triton_poi_fused_gelu_native_group_norm_2
        .type           triton_poi_fused_gelu_native_group_norm_2,@function
        .size           triton_poi_fused_gelu_native_group_norm_2,(.L_x_1 - triton_poi_fused_gelu_native_group_norm_2)
        .other          triton_poi_fused_gelu_native_group_norm_2,@"STO_CUDA_ENTRY STV_DEFAULT"
triton_poi_fused_gelu_native_group_norm_2:
.text.triton_poi_fused_gelu_native_group_norm_2:
[----:B------:R-:W0:Y:S01]  /*0000*/  LDC R1, c[0x0][0x28] ;  /* 0x00000a00ff017b82 */ /* 0x000e220000000800 */
[----:B------:R-:W1:Y:S07]  /*0010*/  S2R R16, SR_TID.X ;  /* 0x0000000000107919 */ /* 0x000e6e0000002100 */
[----:B------:R-:W2:Y:S01]  /*0020*/  LDC.64 R2, c[0x0][0x218] ;  /* 0x00008600ff027b82 */ /* 0x000ea20000000a00 */
[----:B------:R-:W-:Y:S01]  /*0030*/  HFMA2.MMA R12, -RZ, RZ, 0, 0 ;  /* 0x00000000ff0c7435 */ /* 0x000fe200000001ff */
[----:B------:R-:W-:Y:S01]  /*0040*/  IMAD.MOV.U32 R19, RZ, RZ, RZ ;  /* 0x000000ffff137224 */ /* 0x000fe200078e00ff */
[----:B------:R-:W3:Y:S01]  /*0050*/  S2R R13, SR_CTAID.X ;  /* 0x00000000000d7919 */ /* 0x000ee20000002500 */
[----:B------:R-:W-:Y:S01]  /*0060*/  ULDC.64 UR4, c[0x0][0x208] ;  /* 0x0000820000047ab9 */ /* 0x000fe20000000a00 */
[----:B------:R-:W-:-:S03]  /*0070*/  ULDC.64 UR6, c[0x0][0x210] ;  /* 0x0000840000067ab9 */ /* 0x000fc60000000a00 */
[----:B------:R-:W4:Y:S08]  /*0080*/  LDC.64 R4, c[0x0][0x220] ;  /* 0x00008800ff047b82 */ /* 0x000f300000000a00 */
[----:B------:R-:W5:Y:S08]  /*0090*/  LDC.64 R6, c[0x0][0x228] ;  /* 0x00008a00ff067b82 */ /* 0x000f700000000a00 */
[----:B------:R-:W5:Y:S01]  /*00a0*/  LDC.64 R8, c[0x0][0x230] ;  /* 0x00008c00ff087b82 */ /* 0x000f620000000a00 */
[----:B-1----:R-:W-:-:S07]  /*00b0*/  LOP3.LUT R0, R16, 0xf, RZ, 0xc0, !PT ;  /* 0x0000000f10007812 */ /* 0x002fce00078ec0ff */
[----:B------:R-:W1:Y:S01]  /*00c0*/  LDC.64 R10, c[0x0][0x238] ;  /* 0x00008e00ff0a7b82 */ /* 0x000e620000000a00 */
[----:B---3--:R-:W-:-:S04]  /*00d0*/  LEA R13, R13, R0, 0x4 ;  /* 0x000000000d0d7211 */ /* 0x008fc800078e20ff */
[----:B------:R-:W-:Y:S01]  /*00e0*/  SHF.R.S32.HI R0, RZ, 0x1f, R13 ;  /* 0x0000001fff007819 */ /* 0x000fe2000001140d */
[C---:B--2---:R-:W-:Y:S01]  /*00f0*/  IMAD.WIDE R2, R13.reuse, 0x4, R2 ;  /* 0x000000040d027825 */ /* 0x044fe200078e0202 */
[----:B------:R-:W-:Y:S02]  /*0100*/  ISETP.GE.AND P0, PT, R13, 0x10, PT ;  /* 0x000000100d00780c */ /* 0x000fe40003f06270 */
[----:B------:R-:W-:-:S04]  /*0110*/  LEA.HI R0, R0, R13, RZ, 0x2 ;  /* 0x0000000d00007211 */ /* 0x000fc800078f10ff */
[----:B------:R-:W-:Y:S02]  /*0120*/  SHF.R.S32.HI R15, RZ, 0x2, R0 ;  /* 0x00000002ff0f7819 */ /* 0x000fe40000011400 */
[----:B------:R-:W-:-:S03]  /*0130*/  LOP3.LUT R0, R0, 0xfffffffc, RZ, 0xc0, !PT ;  /* 0xfffffffc00007812 */ /* 0x000fc600078ec0ff */
[C---:B----4-:R-:W-:Y:S01]  /*0140*/  IMAD.WIDE R4, R15.reuse, 0x4, R4 ;  /* 0x000000040f047825 */ /* 0x050fe200078e0204 */
[----:B------:R-:W-:Y:S01]  /*0150*/  IADD3 R17, R13, -R0, RZ ;  /* 0x800000000d117210 */ /* 0x000fe20007ffe0ff */
[----:B------:R2:W3:Y:S02]  /*0160*/  @!P0 LDG.E R12, desc[UR4][R2.64] ;  /* 0x00000004020c8981 */ /* 0x0004e4000c1e1900 */
[----:B------:R-:W-:Y:S02]  /*0170*/  IMAD.MOV.U32 R0, RZ, RZ, RZ ;  /* 0x000000ffff007224 */ /* 0x000fe400078e00ff */
[----:B-----5:R-:W-:Y:S01]  /*0180*/  IMAD.WIDE R6, R15, 0x4, R6 ;  /* 0x000000040f067825 */ /* 0x020fe200078e0206 */
[----:B------:R4:W3:Y:S01]  /*0190*/  @!P0 LDG.E.EL R19, desc[UR4][R4.64] ;  /* 0x0000000404138981 */ /* 0x0008e2000c2e1900 */
[----:B------:R-:W-:Y:S02]  /*01a0*/  CS2R R14, SRZ ;  /* 0x00000000000e7805 */ /* 0x000fe4000001ff00 */
[C---:B0-----:R-:W-:Y:S01]  /*01b0*/  IMAD.WIDE R8, R17.reuse, 0x4, R8 ;  /* 0x0000000411087825 */ /* 0x041fe200078e0208 */
[----:B------:R-:W5:Y:S03]  /*01c0*/  @!P0 LDG.E.EL R0, desc[UR4][R6.64] ;  /* 0x0000000406008981 */ /* 0x000f66000c2e1900 */
[----:B-1----:R-:W-:Y:S01]  /*01d0*/  IMAD.WIDE R10, R17, 0x4, R10 ;  /* 0x00000004110a7825 */ /* 0x002fe200078e020a */
[----:B------:R-:W5:Y:S04]  /*01e0*/  @!P0 LDG.E.EL R14, desc[UR4][R8.64] ;  /* 0x00000004080e8981 */ /* 0x000f68000c2e1900 */
[----:B------:R-:W5:Y:S01]  /*01f0*/  @!P0 LDG.E.EL R15, desc[UR4][R10.64] ;  /* 0x000000040a0f8981 */ /* 0x000f62000c2e1900 */
[----:B--2---:R-:W-:Y:S01]  /*0200*/  HFMA2.MMA R3, -RZ, RZ, -0.74462890625, 604.5 ;  /* 0xb9f560b9ff037435 */ /* 0x004fe200000001ff */
[----:B------:R-:W-:-:S02]  /*0210*/  IMAD.MOV.U32 R2, RZ, RZ, 0x3bac840b ;  /* 0x3bac840bff027424 */ /* 0x000fc400078e00ff */
[----:B----4-:R-:W-:Y:S01]  /*0220*/  IMAD.MOV.U32 R4, RZ, RZ, -0x42f37e9e ;  /* 0xbd0c8162ff047424 */ /* 0x010fe200078e00ff */
[----:B------:R-:W-:-:S04]  /*0230*/  LOP3.LUT P0, RZ, R16, 0x10, RZ, 0xc0, !PT ;  /* 0x0000001010ff7812 */ /* 0x000fc8000780c0ff */
[----:B------:R-:W-:Y:S01]  /*0240*/  ISETP.LT.AND P0, PT, R13, 0x10, !P0 ;  /* 0x000000100d00780c */ /* 0x000fe20004701270 */
[----:B---3--:R-:W-:-:S04]  /*0250*/  FADD R19, -R19, R12 ;  /* 0x0000000c13137221 */ /* 0x008fc80000000100 */
[----:B-----5:R-:W-:-:S04]  /*0260*/  FMUL R0, R19, R0 ;  /* 0x0000000013007220 */ /* 0x020fc80000400000 */
[----:B------:R-:W-:-:S04]  /*0270*/  FFMA R14, R0, R14, R15 ;  /* 0x0000000e000e7223 */ /* 0x000fc8000000000f */
[----:B------:R-:W-:-:S04]  /*0280*/  FMUL R12, R14, 0.70710676908493041992 ;  /* 0x3f3504f30e0c7820 */ /* 0x000fc80000400000 */
[----:B------:R-:W-:-:S05]  /*0290*/  FADD.FTZ R5, |R12|, -RZ ;  /* 0x800000ff0c057221 */ /* 0x000fca0000010200 */
[----:B------:R-:W-:Y:S02]  /*02a0*/  FSETP.GE.AND P1, PT, R5, 1.0029599666595458984, PT ;  /* 0x3f8060fe0500780b */ /* 0x000fe40003f26000 */
[----:B------:R-:W-:-:S11]  /*02b0*/  MOV R0, 0x3789ca3c ;  /* 0x3789ca3c00007802 */ /* 0x000fd60000000f00 */
[----:B------:R-:W-:Y:S01]  /*02c0*/  @!P1 MOV R0, 0x38b1e96a ;  /* 0x38b1e96a00009802 */ /* 0x000fe20000000f00 */
[----:B------:R-:W-:Y:S01]  /*02d0*/  @!P1 FMUL R5, R12, R12 ;  /* 0x0000000c0c059220 */ /* 0x000fe20000400000 */
[----:B------:R-:W-:Y:S02]  /*02e0*/  @!P1 MOV R3, 0xba574d20 ;  /* 0xba574d2000039802 */ /* 0x000fe40000000f00 */
[----:B------:R-:W-:-:S03]  /*02f0*/  @!P1 MOV R2, 0x3baad5ea ;  /* 0x3baad5ea00029802 */ /* 0x000fc60000000f00 */
[----:B------:R-:W-:Y:S01]  /*0300*/  FFMA.FTZ R3, R5, R0, R3 ;  /* 0x0000000005037223 */ /* 0x000fe20000010003 */
[----:B------:R-:W-:Y:S01]  /*0310*/  HFMA2.MMA R0, -RZ, RZ, 1.52734375, -41152 ;  /* 0x3e1cf906ff007435 */ /* 0x000fe200000001ff */
[----:B------:R-:W-:Y:S02]  /*0320*/  @!P1 IMAD.MOV.U32 R4, RZ, RZ, -0x4323e419 ;  /* 0xbcdc1be7ff049424 */ /* 0x000fe400078e00ff */
[----:B------:R-:W-:-:S03]  /*0330*/  FFMA.FTZ R3, R3, R5, R2 ;  /* 0x0000000503037223 */ /* 0x000fc60000010002 */
[----:B------:R-:W-:Y:S01]  /*0340*/  @!P1 MOV R0, 0x3de718af ;  /* 0x3de718af00009802 */ /* 0x000fe20000000f00 */
[-C--:B------:R-:W-:Y:S01]  /*0350*/  FFMA.FTZ R7, R3, R5.reuse, R4 ;  /* 0x0000000503077223 */ /* 0x080fe20000010004 */
[----:B------:R-:W-:Y:S02]  /*0360*/  MOV R2, 0x3f6a937e ;  /* 0x3f6a937e00027802 */ /* 0x000fe40000000f00 */
[----:B------:R-:W-:Y:S01]  /*0370*/  @!P1 MOV R2, 0xbec093ac ;  /* 0xbec093ac00029802 */ /* 0x000fe20000000f00 */
[-C--:B------:R-:W-:Y:S01]  /*0380*/  FFMA.FTZ R7, R7, R5.reuse, R0 ;  /* 0x0000000507077223 */ /* 0x080fe20000010000 */
[----:B------:R-:W-:Y:S01]  /*0390*/  IMAD.MOV.U32 R3, RZ, RZ, 0x3f20d842 ;  /* 0x3f20d842ff037424 */ /* 0x000fe200078e00ff */
[----:B------:R-:W-:Y:S02]  /*03a0*/  @!P1 MOV R3, 0x3e0375d3 ;  /* 0x3e0375d300039802 */ /* 0x000fe40000000f00 */
[----:B------:R-:W-:Y:S01]  /*03b0*/  FFMA.FTZ R2, R7, R5, R2 ;  /* 0x0000000507027223 */ /* 0x000fe20000010002 */
[----:B------:R-:W-:-:S03]  /*03c0*/  FSEL R7, -R5, R12, P1 ;  /* 0x0000000c05077208 */ /* 0x000fc60000800100 */
[----:B------:R-:W-:-:S04]  /*03d0*/  FFMA.FTZ R2, R2, R5, R3 ;  /* 0x0000000502027223 */ /* 0x000fc80000010003 */
[----:B------:R-:W-:-:S04]  /*03e0*/  FFMA.FTZ R7, R2, R7, R7 ;  /* 0x0000000702077223 */ /* 0x000fc80000010007 */
[----:B------:R-:W0:Y:S01]  /*03f0*/  @P1 MUFU.EX2 R0, R7 ;  /* 0x0000000700001308 */ /* 0x000e220000000800 */
[----:B------:R-:W-:Y:S01]  /*0400*/  SHF.R.S32.HI R4, RZ, 0x1f, R13 ;  /* 0x0000001fff047819 */ /* 0x000fe2000001140d */
[----:B0-----:R-:W-:-:S05]  /*0410*/  @P1 FADD R0, -R0, 1 ;  /* 0x3f80000000001421 */ /* 0x001fca0000000100 */
[----:B------:R-:W-:Y:S02]  /*0420*/  @P1 LOP3.LUT R7, R0, 0x80000000, R12, 0xf8, !PT ;  /* 0x8000000000071812 */ /* 0x000fe400078ef80c */
[----:B------:R-:W-:Y:S01]  /*0430*/  LEA R2, P1, R13, UR6, 0x2 ;  /* 0x000000060d027c11 */ /* 0x000fe2000f8210ff */
[----:B------:R-:W-:Y:S02]  /*0440*/  FMUL R0, R14, 0.5 ;  /* 0x3f0000000e007820 */ /* 0x000fe40000400000 */
[----:B------:R-:W-:Y:S01]  /*0450*/  FADD R5, R7, 1 ;  /* 0x3f80000007057421 */ /* 0x000fe20000000000 */
[----:B------:R-:W-:-:S03]  /*0460*/  LEA.HI.X R3, R13, UR7, R4, 0x2, P1 ;  /* 0x000000070d037c11 */ /* 0x000fc600088f1404 */
[----:B------:R-:W-:Y:S01]  /*0470*/  FMUL R5, R0, R5 ;  /* 0x0000000500057220 */ /* 0x000fe20000400000 */
[----:B------:R-:W-:Y:S06]  /*0480*/  @!P0 EXIT ;  /* 0x000000000000894d */ /* 0x000fec0003800000 */
[----:B------:R-:W-:Y:S01]  /*0490*/  STG.E desc[UR4][R2.64], R5 ;  /* 0x0000000502007986 */ /* 0x000fe2000c101904 */
[----:B------:R-:W-:Y:S05]  /*04a0*/  EXIT ;  /* 0x000000000000794d */ /* 0x000fea0003800000 */
.L_x_0:
[----:B------:R-:W-:-:S00]  /*04b0*/  BRA `(.L_x_0) ;  /* 0xfffffffc00fc7947 */ /* 0x000fc0000383ffff */
[----:B------:R-:W-:-:S00]  /*04c0*/  NOP ;  /* 0x0000000000007918 */ /* 0x000fc00000000000 */
        /* <DEDUP_REMOVED lines=11> */
.L_x_1:


//--------------------- .nv.global.init           --------------------------
	.section	.nv.global.init,"aw",@progbits
.nv.global.init:
	.type		_$_str,@object
	.size		_$_str,(.L_0 - _$_str)
_$_str:
        /*0000*/ 	.byte	0x5f, 0x5f, 0x43, 0x55, 0x44, 0x41, 0x5f, 0x46, 0x54, 0x5a, 0x00
.L_0:


//--------------------- .nv.constant0.triton_poi_fused_gelu_native_group_norm_2 --------------------------
	.section	.nv.constant0.triton_poi_fused_gelu_native_group_norm_2,"a",@progbits
	.sectionflags	@""
	.align	4
.nv.constant0.triton_poi_fused_gelu_native_group_norm_2:
	.zero		580
